//
// Generated by NVIDIA NVVM Compiler
//
// Compiler Build ID: CL-36424714
// Cuda compilation tools, release 13.0, V13.0.88
// Based on NVVM 20.0.0
//

.version 9.0
.target sm_100
.address_size 64

	// .globl	_Z12evolve9ptgpuPdS_S_S_iddd

.visible .entry _Z12evolve9ptgpuPdS_S_S_iddd(
	.param .u64 .ptr .align 1 _Z12evolve9ptgpuPdS_S_S_iddd_param_0,
	.param .u64 .ptr .align 1 _Z12evolve9ptgpuPdS_S_S_iddd_param_1,
	.param .u64 .ptr .align 1 _Z12evolve9ptgpuPdS_S_S_iddd_param_2,
	.param .u64 .ptr .align 1 _Z12evolve9ptgpuPdS_S_S_iddd_param_3,
	.param .u32 _Z12evolve9ptgpuPdS_S_S_iddd_param_4,
	.param .f64 _Z12evolve9ptgpuPdS_S_S_iddd_param_5,
	.param .f64 _Z12evolve9ptgpuPdS_S_S_iddd_param_6,
	.param .f64 _Z12evolve9ptgpuPdS_S_S_iddd_param_7
)
{
	.reg .pred 	%p<12>;
	.reg .b32 	%r<14>;
	.reg .b32 	%f<4>;
	.reg .b64 	%rd<22>;
	.reg .b64 	%fd<33>;

	ld.param.u64 	%rd5, [_Z12evolve9ptgpuPdS_S_S_iddd_param_0];
	ld.param.u64 	%rd3, [_Z12evolve9ptgpuPdS_S_S_iddd_param_2];
	ld.param.u64 	%rd4, [_Z12evolve9ptgpuPdS_S_S_iddd_param_3];
	ld.param.u32 	%r4, [_Z12evolve9ptgpuPdS_S_S_iddd_param_4];
	ld.param.f64 	%fd1, [_Z12evolve9ptgpuPdS_S_S_iddd_param_5];
	ld.param.f64 	%fd2, [_Z12evolve9ptgpuPdS_S_S_iddd_param_6];
	ld.param.f64 	%fd3, [_Z12evolve9ptgpuPdS_S_S_iddd_param_7];
	cvta.to.global.u64 	%rd1, %rd5;
	mov.u32 	%r5, %ctaid.x;
	mov.u32 	%r6, %ntid.x;
	mov.u32 	%r7, %tid.x;
	mad.lo.s32 	%r8, %r5, %r6, %r7;
	mul.lo.s32 	%r2, %r4, %r4;
	setp.lt.s32 	%p3, %r8, 0;
	setp.ge.s32 	%p4, %r8, %r2;
	or.pred  	%p5, %p3, %p4;
	@%p5 bra 	$L__BB0_7;
	rem.s32 	%r9, %r8, %r4;
	setp.eq.s32 	%p7, %r9, 0;
	mov.pred 	%p11, -1;
	@%p7 bra 	$L__BB0_3;
	add.s32 	%r10, %r8, 1;
	rem.s32 	%r11, %r10, %r4;
	setp.eq.s32 	%p11, %r11, 0;
$L__BB0_3:
	setp.lt.s32 	%p8, %r8, %r4;
	or.pred  	%p9, %p8, %p11;
	@%p9 bra 	$L__BB0_5;
	sub.s32 	%r12, %r2, %r4;
	setp.lt.s32 	%p10, %r8, %r12;
	@%p10 bra 	$L__BB0_6;
$L__BB0_5:
	mul.wide.u32 	%rd18, %r8, 8;
	add.s64 	%rd19, %rd1, %rd18;
	mov.b64 	%rd20, 0;
	st.global.u64 	[%rd19], %rd20;
	bra.uni 	$L__BB0_7;
$L__BB0_6:
	ld.param.u64 	%rd21, [_Z12evolve9ptgpuPdS_S_S_iddd_param_1];
	cvta.to.global.u64 	%rd6, %rd21;
	mul.wide.u32 	%rd7, %r8, 8;
	add.s64 	%rd8, %rd6, %rd7;
	ld.global.f64 	%fd4, [%rd8];
	add.f64 	%fd5, %fd4, %fd4;
	cvta.to.global.u64 	%rd9, %rd3;
	add.s64 	%rd10, %rd9, %rd7;
	ld.global.f64 	%fd6, [%rd10];
	sub.f64 	%fd7, %fd5, %fd6;
	mul.f64 	%fd8, %fd2, %fd2;
	mul.f64 	%fd9, %fd8, 0d3FB999999999999A;
	ld.global.f64 	%fd10, [%rd8+-8];
	ld.global.f64 	%fd11, [%rd8+8];
	add.f64 	%fd12, %fd10, %fd11;
	mul.wide.s32 	%rd11, %r4, 8;
	add.s64 	%rd12, %rd8, %rd11;
	ld.global.f64 	%fd13, [%rd12];
	add.f64 	%fd14, %fd12, %fd13;
	sub.s32 	%r13, %r8, %r4;
	mul.wide.s32 	%rd13, %r13, 8;
	add.s64 	%rd14, %rd6, %rd13;
	ld.global.f64 	%fd15, [%rd14];
	add.f64 	%fd16, %fd14, %fd15;
	ld.global.f64 	%fd17, [%rd14+-8];
	ld.global.f64 	%fd18, [%rd14+8];
	add.f64 	%fd19, %fd17, %fd18;
	ld.global.f64 	%fd20, [%rd12+-8];
	add.f64 	%fd21, %fd19, %fd20;
	ld.global.f64 	%fd22, [%rd12+8];
	add.f64 	%fd23, %fd21, %fd22;
	fma.rn.f64 	%fd24, %fd23, 0d3FD0000000000000, %fd16;
	fma.rn.f64 	%fd25, %fd4, 0dC014000000000000, %fd24;
	mul.f64 	%fd26, %fd1, %fd1;
	div.rn.f64 	%fd27, %fd25, %fd26;
	cvt.rn.f32.f64 	%f1, %fd3;
	mul.f32 	%f2, %f1, 0fBFB8AA3B;
	ex2.approx.f32 	%f3, %f2;
	cvt.f64.f32 	%fd28, %f3;
	cvta.to.global.u64 	%rd15, %rd4;
	add.s64 	%rd16, %rd15, %rd7;
	ld.global.f64 	%fd29, [%rd16];
	mul.f64 	%fd30, %fd29, %fd28;
	sub.f64 	%fd31, %fd27, %fd30;
	fma.rn.f64 	%fd32, %fd9, %fd31, %fd7;
	add.s64 	%rd17, %rd1, %rd7;
	st.global.f64 	[%rd17], %fd32;
$L__BB0_7:
	ret;

}
	// .globl	_Z9evolvegpuPdS_S_S_iddd
.visible .entry _Z9evolvegpuPdS_S_S_iddd(
	.param .u64 .ptr .align 1 _Z9evolvegpuPdS_S_S_iddd_param_0,
	.param .u64 .ptr .align 1 _Z9evolvegpuPdS_S_S_iddd_param_1,
	.param .u64 .ptr .align 1 _Z9evolvegpuPdS_S_S_iddd_param_2,
	.param .u64 .ptr .align 1 _Z9evolvegpuPdS_S_S_iddd_param_3,
	.param .u32 _Z9evolvegpuPdS_S_S_iddd_param_4,
	.param .f64 _Z9evolvegpuPdS_S_S_iddd_param_5,
	.param .f64 _Z9evolvegpuPdS_S_S_iddd_param_6,
	.param .f64 _Z9evolvegpuPdS_S_S_iddd_param_7
)
{
	.reg .pred 	%p<12>;
	.reg .b32 	%r<14>;
	.reg .b32 	%f<4>;
	.reg .b64 	%rd<22>;
	.reg .b64 	%fd<24>;

	ld.param.u64 	%rd5, [_Z9evolvegpuPdS_S_S_iddd_param_0];
	ld.param.u64 	%rd3, [_Z9evolvegpuPdS_S_S_iddd_param_2];
	ld.param.u64 	%rd4, [_Z9evolvegpuPdS_S_S_iddd_param_3];
	ld.param.u32 	%r4, [_Z9evolvegpuPdS_S_S_iddd_param_4];
	ld.param.f64 	%fd1, [_Z9evolvegpuPdS_S_S_iddd_param_5];
	ld.param.f64 	%fd2, [_Z9evolvegpuPdS_S_S_iddd_param_6];
	ld.param.f64 	%fd3, [_Z9evolvegpuPdS_S_S_iddd_param_7];
	cvta.to.global.u64 	%rd1, %rd5;
	mov.u32 	%r5, %ctaid.x;
	mov.u32 	%r6, %ntid.x;
	mov.u32 	%r7, %tid.x;
	mad.lo.s32 	%r8, %r5, %r6, %r7;
	mul.lo.s32 	%r2, %r4, %r4;
	setp.lt.s32 	%p3, %r8, 0;
	setp.ge.s32 	%p4, %r8, %r2;
	or.pred  	%p5, %p3, %p4;
	@%p5 bra 	$L__BB1_7;
	rem.s32 	%r9, %r8, %r4;
	setp.eq.s32 	%p7, %r9, 0;
	mov.pred 	%p11, -1;
	@%p7 bra 	$L__BB1_3;
	add.s32 	%r10, %r8, 1;
	rem.s32 	%r11, %r10, %r4;
	setp.eq.s32 	%p11, %r11, 0;
$L__BB1_3:
	setp.lt.s32 	%p8, %r8, %r4;
	or.pred  	%p9, %p8, %p11;
	@%p9 bra 	$L__BB1_5;
	sub.s32 	%r12, %r2, %r4;
	setp.lt.s32 	%p10, %r8, %r12;
	@%p10 bra 	$L__BB1_6;
$L__BB1_5:
	mul.wide.u32 	%rd18, %r8, 8;
	add.s64 	%rd19, %rd1, %rd18;
	mov.b64 	%rd20, 0;
	st.global.u64 	[%rd19], %rd20;
	bra.uni 	$L__BB1_7;
$L__BB1_6:
	ld.param.u64 	%rd21, [_Z9evolvegpuPdS_S_S_iddd_param_1];
	cvta.to.global.u64 	%rd6, %rd21;
	mul.wide.u32 	%rd7, %r8, 8;
	add.s64 	%rd8, %rd6, %rd7;
	ld.global.f64 	%fd4, [%rd8];
	add.f64 	%fd5, %fd4, %fd4;
	cvta.to.global.u64 	%rd9, %rd3;
	add.s64 	%rd10, %rd9, %rd7;
	ld.global.f64 	%fd6, [%rd10];
	sub.f64 	%fd7, %fd5, %fd6;
	mul.f64 	%fd8, %fd2, %fd2;
	mul.f64 	%fd9, %fd8, 0d3FB999999999999A;
	ld.global.f64 	%fd10, [%rd8+-8];
	ld.global.f64 	%fd11, [%rd8+8];
	add.f64 	%fd12, %fd10, %fd11;
	mul.wide.s32 	%rd11, %r4, 8;
	add.s64 	%rd12, %rd8, %rd11;
	ld.global.f64 	%fd13, [%rd12];
	add.f64 	%fd14, %fd12, %fd13;
	sub.s32 	%r13, %r8, %r4;
	mul.wide.s32 	%rd13, %r13, 8;
	add.s64 	%rd14, %rd6, %rd13;
	ld.global.f64 	%fd15, [%rd14];
	add.f64 	%fd16, %fd14, %fd15;
	fma.rn.f64 	%fd17, %fd4, 0dC010000000000000, %fd16;
	mul.f64 	%fd18, %fd1, %fd1;
	div.rn.f64 	%fd19, %fd17, %fd18;
	cvt.rn.f32.f64 	%f1, %fd3;
	mul.f32 	%f2, %f1, 0fBFB8AA3B;
	ex2.approx.f32 	%f3, %f2;
	cvt.f64.f32 	%fd20, %f3;
	cvta.to.global.u64 	%rd15, %rd4;
	add.s64 	%rd16, %rd15, %rd7;
	ld.global.f64 	%fd21, [%rd16];
	fma.rn.f64 	%fd22, %fd21, %fd20, %fd19;
	fma.rn.f64 	%fd23, %fd9, %fd22, %fd7;
	add.s64 	%rd17, %rd1, %rd7;
	st.global.f64 	[%rd17], %fd23;
$L__BB1_7:
	ret;

}


// ===== COMPILED SASS (sm_100) =====

	.target	sm_100

	.elftype	@"ET_EXEC"


//--------------------- .note.nv.tkinfo           --------------------------
	.section	.note.nv.tkinfo,"",@"SHT_NOTE"
	.sectionflags	@"SHF_NOTE_NV_TKINFO"
	.tkinfo
        /*0018*/ 	.word	0x00000002
        /*0030*/ 	.string	""
        /*0030*/ 	.string	"ptxas"
        /*0030*/ 	.string	"Cuda compilation tools, release 13.0, V13.0.88"
        /*0030*/ 	.string	"Build cuda_13.0.r13.0/compiler.36424714_0"
        /*0030*/ 	.string	"-arch sm_100 -m 64 "



//--------------------- .note.nv.cuinfo           --------------------------
	.section	.note.nv.cuinfo,"",@"SHT_NOTE"
	.sectionflags	@"SHF_NOTE_NV_CUINFO"
        /*0018*/ 	.short	0x0002
        /*001a*/ 	.short	0x0064
        /*001c*/ 	.short	0x0082
	.zero		2


//--------------------- .nv.info                  --------------------------
	.section	.nv.info,"",@"SHT_CUDA_INFO"
	.align	4


	//----- nvinfo : EIATTR_REGCOUNT
	.align		4
        /*0000*/ 	.byte	0x04, 0x2f
        /*0002*/ 	.short	(.L_1 - .L_0)
	.align		4
.L_0:
        /*0004*/ 	.word	index@(_Z12evolve9ptgpuPdS_S_S_iddd)
        /*0008*/ 	.word	0x00000020


	//----- nvinfo : EIATTR_FRAME_SIZE
	.align		4
.L_1:
        /*000c*/ 	.byte	0x04, 0x11
        /*000e*/ 	.short	(.L_3 - .L_2)
	.align		4
.L_2:
        /*0010*/ 	.word	index@($__internal_1_$__cuda_sm20_div_rn_f64_full)
        /*0014*/ 	.word	0x00000000


	//----- nvinfo : EIATTR_FRAME_SIZE
	.align		4
.L_3:
        /*0018*/ 	.byte	0x04, 0x11
        /*001a*/ 	.short	(.L_5 - .L_4)
	.align		4
.L_4:
        /*001c*/ 	.word	index@(_Z12evolve9ptgpuPdS_S_S_iddd)
        /*0020*/ 	.word	0x00000000


	//----- nvinfo : EIATTR_REGCOUNT
	.align		4
.L_5:
        /*0024*/ 	.byte	0x04, 0x2f
        /*0026*/ 	.short	(.L_7 - .L_6)
	.align		4
.L_6:
        /*0028*/ 	.word	index@(_Z9evolvegpuPdS_S_S_iddd)
        /*002c*/ 	.word	0x0000001c


	//----- nvinfo : EIATTR_FRAME_SIZE
	.align		4
.L_7:
        /*0030*/ 	.byte	0x04, 0x11
        /*0032*/ 	.short	(.L_9 - .L_8)
	.align		4
.L_8:
        /*0034*/ 	.word	index@($__internal_0_$__cuda_sm20_div_rn_f64_full)
        /*0038*/ 	.word	0x00000000


	//----- nvinfo : EIATTR_FRAME_SIZE
	.align		4
.L_9:
        /*003c*/ 	.byte	0x04, 0x11
        /*003e*/ 	.short	(.L_11 - .L_10)
	.align		4
.L_10:
        /*0040*/ 	.word	index@(_Z9evolvegpuPdS_S_S_iddd)
        /*0044*/ 	.word	0x00000000


	//----- nvinfo : EIATTR_MIN_STACK_SIZE
	.align		4
.L_11:
        /*0048*/ 	.byte	0x04, 0x12
        /*004a*/ 	.short	(.L_13 - .L_12)
	.align		4
.L_12:
        /*004c*/ 	.word	index@(_Z9evolvegpuPdS_S_S_iddd)
        /*0050*/ 	.word	0x00000000


	//----- nvinfo : EIATTR_MIN_STACK_SIZE
	.align		4
.L_13:
        /*0054*/ 	.byte	0x04, 0x12
        /*0056*/ 	.short	(.L_15 - .L_14)
	.align		4
.L_14:
        /*0058*/ 	.word	index@(_Z12evolve9ptgpuPdS_S_S_iddd)
        /*005c*/ 	.word	0x00000000
.L_15:


//--------------------- .nv.compat                --------------------------
	.section	.nv.compat,"",@"SHT_CUDA_COMPAT_INFO"
	.align	4
        /*0000*/ 	.byte	0x02, 0x09, 0x00, 0x00, 0x02, 0x02, 0x01, 0x00, 0x02, 0x05, 0x05, 0x00, 0x03, 0x07, 0x01, 0x01
        /*0010*/ 	.byte	0x02, 0x03, 0x00, 0x00, 0x02, 0x06, 0x01, 0x00, 0x04, 0x0b, 0x08, 0x00, 0x01, 0x00, 0x00, 0x00
        /*0020*/ 	.byte	0x00, 0x00, 0x00, 0x00


//--------------------- .nv.info._Z9evolvegpuPdS_S_S_iddd --------------------------
	.section	.nv.info._Z9evolvegpuPdS_S_S_iddd,"",@"SHT_CUDA_INFO"
	.sectionflags	@""
	.align	4


	//----- nvinfo : EIATTR_CUDA_API_VERSION
	.align		4
        /*0000*/ 	.byte	0x04, 0x37
        /*0002*/ 	.short	(.L_17 - .L_16)
.L_16:
        /*0004*/ 	.word	0x00000082


	//----- nvinfo : EIATTR_KPARAM_INFO
	.align		4
.L_17:
        /*0008*/ 	.byte	0x04, 0x17
        /*000a*/ 	.short	(.L_19 - .L_18)
.L_18:
        /*000c*/ 	.word	0x00000000
        /*0010*/ 	.short	0x0007
        /*0012*/ 	.short	0x0038
        /*0014*/ 	.byte	0x00, 0xf0, 0x21, 0x00


	//----- nvinfo : EIATTR_KPARAM_INFO
	.align		4
.L_19:
        /*0018*/ 	.byte	0x04, 0x17
        /*001a*/ 	.short	(.L_21 - .L_20)
.L_20:
        /*001c*/ 	.word	0x00000000
        /*0020*/ 	.short	0x0006
        /*0022*/ 	.short	0x0030
        /*0024*/ 	.byte	0x00, 0xf0, 0x21, 0x00


	//----- nvinfo : EIATTR_KPARAM_INFO
	.align		4
.L_21:
        /*0028*/ 	.byte	0x04, 0x17
        /*002a*/ 	.short	(.L_23 - .L_22)
.L_22:
        /*002c*/ 	.word	0x00000000
        /*0030*/ 	.short	0x0005
        /*0032*/ 	.short	0x0028
        /*0034*/ 	.byte	0x00, 0xf0, 0x21, 0x00


	//----- nvinfo : EIATTR_KPARAM_INFO
	.align		4
.L_23:
        /*0038*/ 	.byte	0x04, 0x17
        /*003a*/ 	.short	(.L_25 - .L_24)
.L_24:
        /*003c*/ 	.word	0x00000000
        /*0040*/ 	.short	0x0004
        /*0042*/ 	.short	0x0020
        /*0044*/ 	.byte	0x00, 0xf0, 0x11, 0x00


	//----- nvinfo : EIATTR_KPARAM_INFO
	.align		4
.L_25:
        /*0048*/ 	.byte	0x04, 0x17
        /*004a*/ 	.short	(.L_27 - .L_26)
.L_26:
        /*004c*/ 	.word	0x00000000
        /*0050*/ 	.short	0x0003
        /*0052*/ 	.short	0x0018
        /*0054*/ 	.byte	0x00, 0xf5, 0x21, 0x00


	//----- nvinfo : EIATTR_KPARAM_INFO
	.align		4
.L_27:
        /*0058*/ 	.byte	0x04, 0x17
        /*005a*/ 	.short	(.L_29 - .L_28)
.L_28:
        /*005c*/ 	.word	0x00000000
        /*0060*/ 	.short	0x0002
        /*0062*/ 	.short	0x0010
        /*0064*/ 	.byte	0x00, 0xf5, 0x21, 0x00


	//----- nvinfo : EIATTR_KPARAM_INFO
	.align		4
.L_29:
        /*0068*/ 	.byte	0x04, 0x17
        /*006a*/ 	.short	(.L_31 - .L_30)
.L_30:
        /*006c*/ 	.word	0x00000000
        /*0070*/ 	.short	0x0001
        /*0072*/ 	.short	0x0008
        /*0074*/ 	.byte	0x00, 0xf5, 0x21, 0x00


	//----- nvinfo : EIATTR_KPARAM_INFO
	.align		4
.L_31:
        /*0078*/ 	.byte	0x04, 0x17
        /*007a*/ 	.short	(.L_33 - .L_32)
.L_32:
        /*007c*/ 	.word	0x00000000
        /*0080*/ 	.short	0x0000
        /*0082*/ 	.short	0x0000
        /*0084*/ 	.byte	0x00, 0xf5, 0x21, 0x00


	//----- nvinfo : EIATTR_SPARSE_MMA_MASK
	.align		4
.L_33:
        /*0088*/ 	.byte	0x03, 0x50
        /*008a*/ 	.short	0x0000


	//----- nvinfo : EIATTR_MAXREG_COUNT
	.align		4
        /*008c*/ 	.byte	0x03, 0x1b
        /*008e*/ 	.short	0x00ff


	//----- nvinfo : EIATTR_MERCURY_ISA_VERSION
	.align		4
        /*0090*/ 	.byte	0x03, 0x5f
        /*0092*/ 	.short	0x0101


	//----- nvinfo : EIATTR_VRC_CTA_INIT_COUNT
	.align		4
        /*0094*/ 	.byte	0x02, 0x4a
	.zero		1
	.zero		1


	//----- nvinfo : EIATTR_EXIT_INSTR_OFFSETS
	.align		4
        /*0098*/ 	.byte	0x04, 0x1c
        /*009a*/ 	.short	(.L_35 - .L_34)


	//   ....[0]....
.L_34:
        /*009c*/ 	.word	0x00000090


	//   ....[1]....
        /*00a0*/ 	.word	0x00000390


	//   ....[2]....
        /*00a4*/ 	.word	0x00000760


	//----- nvinfo : EIATTR_CRS_STACK_SIZE
	.align		4
.L_35:
        /*00a8*/ 	.byte	0x04, 0x1e
        /*00aa*/ 	.short	(.L_37 - .L_36)
.L_36:
        /*00ac*/ 	.word	0x00000000


	//----- nvinfo : EIATTR_CBANK_PARAM_SIZE
	.align		4
.L_37:
        /*00b0*/ 	.byte	0x03, 0x19
        /*00b2*/ 	.short	0x0040


	//----- nvinfo : EIATTR_PARAM_CBANK
	.align		4
        /*00b4*/ 	.byte	0x04, 0x0a
        /*00b6*/ 	.short	(.L_39 - .L_38)
	.align		4
.L_38:
        /*00b8*/ 	.word	index@(.nv.constant0._Z9evolvegpuPdS_S_S_iddd)
        /*00bc*/ 	.short	0x0380
        /*00be*/ 	.short	0x0040


	//----- nvinfo : EIATTR_SW_WAR
	.align		4
.L_39:
        /*00c0*/ 	.byte	0x04, 0x36
        /*00c2*/ 	.short	(.L_41 - .L_40)
.L_40:
        /*00c4*/ 	.word	0x00000008
.L_41:


//--------------------- .nv.info._Z12evolve9ptgpuPdS_S_S_iddd --------------------------
	.section	.nv.info._Z12evolve9ptgpuPdS_S_S_iddd,"",@"SHT_CUDA_INFO"
	.sectionflags	@""
	.align	4


	//----- nvinfo : EIATTR_CUDA_API_VERSION
	.align		4
        /*0000*/ 	.byte	0x04, 0x37
        /*0002*/ 	.short	(.L_43 - .L_42)
.L_42:
        /*0004*/ 	.word	0x00000082


	//----- nvinfo : EIATTR_KPARAM_INFO
	.align		4
.L_43:
        /*0008*/ 	.byte	0x04, 0x17
        /*000a*/ 	.short	(.L_45 - .L_44)
.L_44:
        /*000c*/ 	.word	0x00000000
        /*0010*/ 	.short	0x0007
        /*0012*/ 	.short	0x0038
        /*0014*/ 	.byte	0x00, 0xf0, 0x21, 0x00


	//----- nvinfo : EIATTR_KPARAM_INFO
	.align		4
.L_45:
        /*0018*/ 	.byte	0x04, 0x17
        /*001a*/ 	.short	(.L_47 - .L_46)
.L_46:
        /*001c*/ 	.word	0x00000000
        /*0020*/ 	.short	0x0006
        /*0022*/ 	.short	0x0030
        /*0024*/ 	.byte	0x00, 0xf0, 0x21, 0x00


	//----- nvinfo : EIATTR_KPARAM_INFO
	.align		4
.L_47:
        /*0028*/ 	.byte	0x04, 0x17
        /*002a*/ 	.short	(.L_49 - .L_48)
.L_48:
        /*002c*/ 	.word	0x00000000
        /*0030*/ 	.short	0x0005
        /*0032*/ 	.short	0x0028
        /*0034*/ 	.byte	0x00, 0xf0, 0x21, 0x00


	//----- nvinfo : EIATTR_KPARAM_INFO
	.align		4
.L_49:
        /*0038*/ 	.byte	0x04, 0x17
        /*003a*/ 	.short	(.L_51 - .L_50)
.L_50:
        /*003c*/ 	.word	0x00000000
        /*0040*/ 	.short	0x0004
        /*0042*/ 	.short	0x0020
        /*0044*/ 	.byte	0x00, 0xf0, 0x11, 0x00


	//----- nvinfo : EIATTR_KPARAM_INFO
	.align		4
.L_51:
        /*0048*/ 	.byte	0x04, 0x17
        /*004a*/ 	.short	(.L_53 - .L_52)
.L_52:
        /*004c*/ 	.word	0x00000000
        /*0050*/ 	.short	0x0003
        /*0052*/ 	.short	0x0018
        /*0054*/ 	.byte	0x00, 0xf5, 0x21, 0x00


	//----- nvinfo : EIATTR_KPARAM_INFO
	.align		4
.L_53:
        /*0058*/ 	.byte	0x04, 0x17
        /*005a*/ 	.short	(.L_55 - .L_54)
.L_54:
        /*005c*/ 	.word	0x00000000
        /*0060*/ 	.short	0x0002
        /*0062*/ 	.short	0x0010
        /*0064*/ 	.byte	0x00, 0xf5, 0x21, 0x00


	//----- nvinfo : EIATTR_KPARAM_INFO
	.align		4
.L_55:
        /*0068*/ 	.byte	0x04, 0x17
        /*006a*/ 	.short	(.L_57 - .L_56)
.L_56:
        /*006c*/ 	.word	0x00000000
        /*0070*/ 	.short	0x0001
        /*0072*/ 	.short	0x0008
        /*0074*/ 	.byte	0x00, 0xf5, 0x21, 0x00


	//----- nvinfo : EIATTR_KPARAM_INFO
	.align		4
.L_57:
        /*0078*/ 	.byte	0x04, 0x17
        /*007a*/ 	.short	(.L_59 - .L_58)
.L_58:
        /*007c*/ 	.word	0x00000000
        /*0080*/ 	.short	0x0000
        /*0082*/ 	.short	0x0000
        /*0084*/ 	.byte	0x00, 0xf5, 0x21, 0x00


	//----- nvinfo : EIATTR_SPARSE_MMA_MASK
	.align		4
.L_59:
        /*0088*/ 	.byte	0x03, 0x50
        /*008a*/ 	.short	0x0000


	//----- nvinfo : EIATTR_MAXREG_COUNT
	.align		4
        /*008c*/ 	.byte	0x03, 0x1b
        /*008e*/ 	.short	0x00ff


	//----- nvinfo : EIATTR_MERCURY_ISA_VERSION
	.align		4
        /*0090*/ 	.byte	0x03, 0x5f
        /*0092*/ 	.short	0x0101


	//----- nvinfo : EIATTR_VRC_CTA_INIT_COUNT
	.align		4
        /*0094*/ 	.byte	0x02, 0x4a
	.zero		1
	.zero		1


	//----- nvinfo : EIATTR_EXIT_INSTR_OFFSETS
	.align		4
        /*0098*/ 	.byte	0x04, 0x1c
        /*009a*/ 	.short	(.L_61 - .L_60)


	//   ....[0]....
.L_60:
        /*009c*/ 	.word	0x00000090


	//   ....[1]....
        /*00a0*/ 	.word	0x00000390


	//   ....[2]....
        /*00a4*/ 	.word	0x000007e0


	//----- nvinfo : EIATTR_CRS_STACK_SIZE
	.align		4
.L_61:
        /*00a8*/ 	.byte	0x04, 0x1e
        /*00aa*/ 	.short	(.L_63 - .L_62)
.L_62:
        /*00ac*/ 	.word	0x00000000


	//----- nvinfo : EIATTR_CBANK_PARAM_SIZE
	.align		4
.L_63:
        /*00b0*/ 	.byte	0x03, 0x19
        /*00b2*/ 	.short	0x0040


	//----- nvinfo : EIATTR_PARAM_CBANK
	.align		4
        /*00b4*/ 	.byte	0x04, 0x0a
        /*00b6*/ 	.short	(.L_65 - .L_64)
	.align		4
.L_64:
        /*00b8*/ 	.word	index@(.nv.constant0._Z12evolve9ptgpuPdS_S_S_iddd)
        /*00bc*/ 	.short	0x0380
        /*00be*/ 	.short	0x0040


	//----- nvinfo : EIATTR_SW_WAR
	.align		4
.L_65:
        /*00c0*/ 	.byte	0x04, 0x36
        /*00c2*/ 	.short	(.L_67 - .L_66)
.L_66:
        /*00c4*/ 	.word	0x00000008
.L_67:


//--------------------- .nv.callgraph             --------------------------
	.section	.nv.callgraph,"",@"SHT_CUDA_CALLGRAPH"
	.align	4
	.sectionentsize	8
	.align		4
        /*0000*/ 	.word	0x00000000
	.align		4
        /*0004*/ 	.word	0xffffffff
	.align		4
        /*0008*/ 	.word	0x00000000
	.align		4
        /*000c*/ 	.word	0xfffffffe
	.align		4
        /*0010*/ 	.word	0x00000000
	.align		4
        /*0014*/ 	.word	0xfffffffd
	.align		4
        /*0018*/ 	.word	0x00000000
	.align		4
        /*001c*/ 	.word	0xfffffffc


//--------------------- .text._Z9evolvegpuPdS_S_S_iddd --------------------------
	.section	.text._Z9evolvegpuPdS_S_S_iddd,"ax",@progbits
	.align	128
        .global         _Z9evolvegpuPdS_S_S_iddd
        .type           _Z9evolvegpuPdS_S_S_iddd,@function
        .size           _Z9evolvegpuPdS_S_S_iddd,(.L_x_20 - _Z9evolvegpuPdS_S_S_iddd)
        .other          _Z9evolvegpuPdS_S_S_iddd,@"STO_CUDA_ENTRY STV_DEFAULT"
_Z9evolvegpuPdS_S_S_iddd:
.text._Z9evolvegpuPdS_S_S_iddd:
[----:B------:R-:W-:Y:S01]  /*0000*/  LDC R1, c[0x0][0x37c] ;  /* 0x0000df00ff017b82 */ /* 0x000fe20000000800 */
[----:B------:R-:W0:Y:S07]  /*0010*/  S2R R3, SR_TID.X ;  /* 0x0000000000037919 */ /* 0x000e2e0000002100 */
[----:B------:R-:W0:Y:S08]  /*0020*/  S2UR UR4, SR_CTAID.X ;  /* 0x00000000000479c3 */ /* 0x000e300000002500 */
[----:B------:R-:W0:Y:S08]  /*0030*/  LDC R0, c[0x0][0x360] ;  /* 0x0000d800ff007b82 */ /* 0x000e300000000800 */
[----:B------:R-:W1:Y:S01]  /*0040*/  LDC R5, c[0x0][0x3a0] ;  /* 0x0000e800ff057b82 */ /* 0x000e620000000800 */
[----:B0-----:R-:W-:-:S02]  /*0050*/  IMAD R0, R0, UR4, R3 ;  /* 0x0000000400007c24 */ /* 0x001fc4000f8e0203 */
[----:B-1----:R-:W-:-:S05]  /*0060*/  IMAD R4, R5, R5, RZ ;  /* 0x0000000505047224 */ /* 0x002fca00078e02ff */
[----:B------:R-:W-:-:S04]  /*0070*/  ISETP.GE.AND P0, PT, R0, R4, PT ;  /* 0x000000040000720c */ /* 0x000fc80003f06270 */
[----:B------:R-:W-:-:S13]  /*0080*/  ISETP.LT.OR P0, PT, R0, RZ, P0 ;  /* 0x000000ff0000720c */ /* 0x000fda0000701670 */
[----:B------:R-:W-:Y:S05]  /*0090*/  @P0 EXIT ;  /* 0x000000000000094d */ /* 0x000fea0003800000 */
[----:B------:R-:W-:Y:S01]  /*00a0*/  IABS R11, R5 ;  /* 0x00000005000b7213 */ /* 0x000fe20000000000 */
[----:B------:R-:W-:Y:S01]  /*00b0*/  BSSY.RECONVERGENT B0, `(.L_x_0) ;  /* 0x0000027000007945 */ /* 0x000fe20003800200 */
[----:B------:R-:W-:Y:S01]  /*00c0*/  ISETP.GE.AND P2, PT, R0, RZ, PT ;  /* 0x000000ff0000720c */ /* 0x000fe20003f46270 */
[----:B------:R-:W-:Y:S01]  /*00d0*/  IMAD.IADD R9, R4, 0x1, -R5 ;  /* 0x0000000104097824 */ /* 0x000fe200078e0a05 */
[----:B------:R-:W0:Y:S01]  /*00e0*/  I2F.RP R6, R11 ;  /* 0x0000000b00067306 */ /* 0x000e220000209400 */
[----:B------:R-:W-:-:S07]  /*00f0*/  ISETP.NE.AND P1, PT, R5, RZ, PT ;  /* 0x000000ff0500720c */ /* 0x000fce0003f25270 */
[----:B0-----:R-:W0:Y:S02]  /*0100*/  MUFU.RCP R6, R6 ;  /* 0x0000000600067308 */ /* 0x001e240000001000 */
[----:B0-----:R-:W-:-:S06]  /*0110*/  VIADD R2, R6, 0xffffffe ;  /* 0x0ffffffe06027836 */ /* 0x001fcc0000000000 */
[----:B------:R0:W1:Y:S02]  /*0120*/  F2I.FTZ.U32.TRUNC.NTZ R3, R2 ;  /* 0x0000000200037305 */ /* 0x000064000021f000 */
[----:B0-----:R-:W-:Y:S02]  /*0130*/  IMAD.MOV.U32 R2, RZ, RZ, RZ ;  /* 0x000000ffff027224 */ /* 0x001fe400078e00ff */
[----:B-1----:R-:W-:-:S04]  /*0140*/  IMAD.MOV R8, RZ, RZ, -R3 ;  /* 0x000000ffff087224 */ /* 0x002fc800078e0a03 */
[----:B------:R-:W-:Y:S01]  /*0150*/  IMAD R7, R8, R11, RZ ;  /* 0x0000000b08077224 */ /* 0x000fe200078e02ff */
[----:B------:R-:W-:-:S03]  /*0160*/  IABS R8, R0 ;  /* 0x0000000000087213 */ /* 0x000fc60000000000 */
[----:B------:R-:W-:-:S06]  /*0170*/  IMAD.HI.U32 R3, R3, R7, R2 ;  /* 0x0000000703037227 */ /* 0x000fcc00078e0002 */
[----:B------:R-:W-:-:S04]  /*0180*/  IMAD.HI.U32 R7, R3, R8, RZ ;  /* 0x0000000803077227 */ /* 0x000fc800078e00ff */
[----:B------:R-:W-:-:S04]  /*0190*/  IMAD.MOV R7, RZ, RZ, -R7 ;  /* 0x000000ffff077224 */ /* 0x000fc800078e0a07 */
[----:B------:R-:W-:Y:S01]  /*01a0*/  IMAD R6, R11, R7, R8 ;  /* 0x000000070b067224 */ /* 0x000fe200078e0208 */
[----:B------:R-:W-:-:S04]  /*01b0*/  LOP3.LUT R7, RZ, R5, RZ, 0x33, !PT ;  /* 0x00000005ff077212 */ /* 0x000fc800078e33ff */
[----:B------:R-:W-:-:S13]  /*01c0*/  ISETP.GT.U32.AND P0, PT, R11, R6, PT ;  /* 0x000000060b00720c */ /* 0x000fda0003f04070 */
[----:B------:R-:W-:-:S05]  /*01d0*/  @!P0 IMAD.IADD R6, R6, 0x1, -R11 ;  /* 0x0000000106068824 */ /* 0x000fca00078e0a0b */
[----:B------:R-:W-:-:S13]  /*01e0*/  ISETP.GT.U32.AND P0, PT, R11, R6, PT ;  /* 0x000000060b00720c */ /* 0x000fda0003f04070 */
[----:B------:R-:W-:Y:S01]  /*01f0*/  @!P0 IMAD.IADD R6, R6, 0x1, -R11 ;  /* 0x0000000106068824 */ /* 0x000fe200078e0a0b */
[----:B------:R-:W-:-:S03]  /*0200*/  PLOP3.LUT P0, PT, PT, PT, PT, 0x80, 0x8 ;  /* 0x000000000008781c */ /* 0x000fc60003f0f070 */
[----:B------:R-:W-:-:S05]  /*0210*/  @!P2 IMAD.MOV R6, RZ, RZ, -R6 ;  /* 0x000000ffff06a224 */ /* 0x000fca00078e0a06 */
[----:B------:R-:W-:-:S04]  /*0220*/  SEL R6, R7, R6, !P1 ;  /* 0x0000000607067207 */ /* 0x000fc80004800000 */
[----:B------:R-:W-:-:S13]  /*0230*/  ISETP.NE.AND P2, PT, R6, RZ, PT ;  /* 0x000000ff0600720c */ /* 0x000fda0003f45270 */
[----:B------:R-:W-:Y:S05]  /*0240*/  @!P2 BRA `(.L_x_1) ;  /* 0x000000000034a947 */ /* 0x000fea0003800000 */
[----:B------:R-:W-:-:S05]  /*0250*/  VIADD R4, R0, 0x1 ;  /* 0x0000000100047836 */ /* 0x000fca0000000000 */
[----:B------:R-:W-:Y:S02]  /*0260*/  IABS R2, R4 ;  /* 0x0000000400027213 */ /* 0x000fe40000000000 */
[----:B------:R-:W-:-:S03]  /*0270*/  ISETP.GE.AND P2, PT, R4, RZ, PT ;  /* 0x000000ff0400720c */ /* 0x000fc60003f46270 */
[----:B------:R-:W-:-:S04]  /*0280*/  IMAD.HI.U32 R3, R3, R2, RZ ;  /* 0x0000000203037227 */ /* 0x000fc800078e00ff */
[----:B------:R-:W-:-:S04]  /*0290*/  IMAD.MOV R3, RZ, RZ, -R3 ;  /* 0x000000ffff037224 */ /* 0x000fc800078e0a03 */
[----:B------:R-:W-:-:S05]  /*02a0*/  IMAD R2, R11, R3, R2 ;  /* 0x000000030b027224 */ /* 0x000fca00078e0202 */
[----:B------:R-:W-:-:S13]  /*02b0*/  ISETP.GT.U32.AND P0, PT, R11, R2, PT ;  /* 0x000000020b00720c */ /* 0x000fda0003f04070 */
[----:B------:R-:W-:-:S05]  /*02c0*/  @!P0 IMAD.IADD R2, R2, 0x1, -R11 ;  /* 0x0000000102028824 */ /* 0x000fca00078e0a0b */
[----:B------:R-:W-:-:S13]  /*02d0*/  ISETP.GT.U32.AND P0, PT, R11, R2, PT ;  /* 0x000000020b00720c */ /* 0x000fda0003f04070 */
[----:B------:R-:W-:-:S04]  /*02e0*/  @!P0 IMAD.IADD R2, R2, 0x1, -R11 ;  /* 0x0000000102028824 */ /* 0x000fc800078e0a0b */
[----:B------:R-:W-:-:S05]  /*02f0*/  @!P2 IMAD.MOV R2, RZ, RZ, -R2 ;  /* 0x000000ffff02a224 */ /* 0x000fca00078e0a02 */
[----:B------:R-:W-:-:S04]  /*0300*/  SEL R2, R7, R2, !P1 ;  /* 0x0000000207027207 */ /* 0x000fc80004800000 */
[----:B------:R-:W-:-:S13]  /*0310*/  ISETP.EQ.AND P0, PT, R2, RZ, PT ;  /* 0x000000ff0200720c */ /* 0x000fda0003f02270 */
.L_x_1:
[----:B------:R-:W-:Y:S05]  /*0320*/  BSYNC.RECONVERGENT B0 ;  /* 0x0000000000007941 */ /* 0x000fea0003800200 */
.L_x_0:
[C---:B------:R-:W-:Y:S01]  /*0330*/  ISETP.LT.OR P0, PT, R0.reuse, R5, P0 ;  /* 0x000000050000720c */ /* 0x040fe20000701670 */
[----:B------:R-:W0:Y:S03]  /*0340*/  LDCU.64 UR4, c[0x0][0x358] ;  /* 0x00006b00ff0477ac */ /* 0x000e260008000a00 */
[----:B------:R-:W-:-:S13]  /*0350*/  ISETP.LT.AND P0, PT, R0, R9, !P0 ;  /* 0x000000090000720c */ /* 0x000fda0004701270 */
[----:B------:R-:W1:Y:S02]  /*0360*/  @!P0 LDC.64 R2, c[0x0][0x380] ;  /* 0x0000e000ff028b82 */ /* 0x000e640000000a00 */
[----:B-1----:R-:W-:-:S05]  /*0370*/  @!P0 IMAD.WIDE.U32 R2, R0, 0x8, R2 ;  /* 0x0000000800028825 */ /* 0x002fca00078e0002 */
[----:B0-----:R0:W-:Y:S01]  /*0380*/  @!P0 STG.E.64 desc[UR4][R2.64], RZ ;  /* 0x000000ff02008986 */ /* 0x0011e2000c101b04 */
[----:B------:R-:W-:Y:S05]  /*0390*/  @!P0 EXIT ;  /* 0x000000000000894d */ /* 0x000fea0003800000 */
[----:B------:R-:W1:Y:S08]  /*03a0*/  LDC.64 R12, c[0x0][0x388] ;  /* 0x0000e200ff0c7b82 */ /* 0x000e700000000a00 */
[----:B------:R-:W2:Y:S08]  /*03b0*/  LDC.64 R6, c[0x0][0x390] ;  /* 0x0000e400ff067b82 */ /* 0x000eb00000000a00 */
[----:B------:R-:W3:Y:S01]  /*03c0*/  LDC.64 R10, c[0x0][0x3a8] ;  /* 0x0000ea00ff0a7b82 */ /* 0x000ee20000000a00 */
[----:B-1----:R-:W-:-:S05]  /*03d0*/  IMAD.WIDE.U32 R16, R0, 0x8, R12 ;  /* 0x0000000800107825 */ /* 0x002fca00078e000c */
[----:B0-----:R-:W4:Y:S01]  /*03e0*/  LDG.E.64 R2, desc[UR4][R16.64+-0x8] ;  /* 0xfffff80410027981 */ /* 0x001f22000c1e1b00 */
[----:B------:R-:W-:-:S03]  /*03f0*/  IMAD.WIDE R14, R5, 0x8, R16 ;  /* 0x00000008050e7825 */ /* 0x000fc600078e0210 */
[----:B------:R-:W4:Y:S01]  /*0400*/  LDG.E.64 R8, desc[UR4][R16.64+0x8] ;  /* 0x0000080410087981 */ /* 0x000f22000c1e1b00 */
[----:B------:R-:W-:-:S03]  /*0410*/  IMAD.IADD R5, R0, 0x1, -R5 ;  /* 0x0000000100057824 */ /* 0x000fc600078e0a05 */
[----:B------:R-:W5:Y:S01]  /*0420*/  LDG.E.64 R14, desc[UR4][R14.64] ;  /* 0x000000040e0e7981 */ /* 0x000f62000c1e1b00 */
[----:B------:R-:W-:-:S03]  /*0430*/  IMAD.WIDE R12, R5, 0x8, R12 ;  /* 0x00000008050c7825 */ /* 0x000fc600078e020c */
[----:B------:R0:W5:Y:S04]  /*0440*/  LDG.E.64 R4, desc[UR4][R16.64] ;  /* 0x0000000410047981 */ /* 0x000168000c1e1b00 */
[----:B------:R-:W5:Y:S01]  /*0450*/  LDG.E.64 R12, desc[UR4][R12.64] ;  /* 0x000000040c0c7981 */ /* 0x000f62000c1e1b00 */
[----:B--2---:R-:W-:Y:S01]  /*0460*/  IMAD.WIDE.U32 R6, R0, 0x8, R6 ;  /* 0x0000000800067825 */ /* 0x004fe200078e0006 */
[----:B---3--:R-:W-:-:S03]  /*0470*/  DMUL R10, R10, R10 ;  /* 0x0000000a0a0a7228 */ /* 0x008fc60000000000 */
[----:B------:R-:W-:Y:S01]  /*0480*/  IMAD.MOV.U32 R18, RZ, RZ, 0x1 ;  /* 0x00000001ff127424 */ /* 0x000fe200078e00ff */
[----:B0-----:R-:W0:Y:S01]  /*0490*/  LDC.64 R16, c[0x0][0x3b0] ;  /* 0x0000ec00ff107b82 */ /* 0x001e220000000a00 */
[----:B------:R-:W2:Y:S01]  /*04a0*/  LDG.E.64 R6, desc[UR4][R6.64] ;  /* 0x0000000406067981 */ /* 0x000ea2000c1e1b00 */
[----:B------:R-:W1:Y:S03]  /*04b0*/  MUFU.RCP64H R19, R11 ;  /* 0x0000000b00137308 */ /* 0x000e660000001800 */
[----:B-1----:R-:W-:-:S08]  /*04c0*/  DFMA R20, -R10, R18, 1 ;  /* 0x3ff000000a14742b */ /* 0x002fd00000000112 */
[----:B------:R-:W-:-:S08]  /*04d0*/  DFMA R20, R20, R20, R20 ;  /* 0x000000141414722b */ /* 0x000fd00000000014 */
[----:B------:R-:W-:Y:S01]  /*04e0*/  DFMA R20, R18, R20, R18 ;  /* 0x000000141214722b */ /* 0x000fe20000000012 */
[----:B------:R-:W-:Y:S01]  /*04f0*/  UMOV UR6, 0x9999999a ;  /* 0x9999999a00067882 */ /* 0x000fe20000000000 */
[----:B------:R-:W-:Y:S01]  /*0500*/  UMOV UR7, 0x3fb99999 ;  /* 0x3fb9999900077882 */ /* 0x000fe20000000000 */
[----:B------:R-:W-:Y:S01]  /*0510*/  BSSY.RECONVERGENT B0, `(.L_x_2) ;  /* 0x0000014000007945 */ /* 0x000fe20003800200 */
[----:B----4-:R-:W-:-:S08]  /*0520*/  DADD R2, R2, R8 ;  /* 0x0000000002027229 */ /* 0x010fd00000000008 */
[----:B-----5:R-:W-:-:S08]  /*0530*/  DADD R2, R2, R14 ;  /* 0x0000000002027229 */ /* 0x020fd0000000000e */
[----:B------:R-:W-:Y:S02]  /*0540*/  DADD R2, R2, R12 ;  /* 0x0000000002027229 */ /* 0x000fe4000000000c */
[----:B------:R-:W-:-:S06]  /*0550*/  DFMA R12, -R10, R20, 1 ;  /* 0x3ff000000a0c742b */ /* 0x000fcc0000000114 */
[----:B------:R-:W-:Y:S02]  /*0560*/  DFMA R8, R4, -4, R2 ;  /* 0xc01000000408782b */ /* 0x000fe40000000002 */
[----:B------:R-:W-:-:S08]  /*0570*/  DFMA R12, R20, R12, R20 ;  /* 0x0000000c140c722b */ /* 0x000fd00000000014 */
[----:B------:R-:W-:-:S08]  /*0580*/  DMUL R2, R8, R12 ;  /* 0x0000000c08027228 */ /* 0x000fd00000000000 */
[----:B------:R-:W-:-:S08]  /*0590*/  DFMA R14, -R10, R2, R8 ;  /* 0x000000020a0e722b */ /* 0x000fd00000000108 */
[----:B------:R-:W-:Y:S01]  /*05a0*/  DFMA R2, R12, R14, R2 ;  /* 0x0000000e0c02722b */ /* 0x000fe20000000002 */
[----:B------:R-:W-:Y:S01]  /*05b0*/  FSETP.GEU.AND P1, PT, |R9|, 6.5827683646048100446e-37, PT ;  /* 0x036000000900780b */ /* 0x000fe20003f2e200 */
[----:B------:R-:W-:-:S08]  /*05c0*/  DADD R4, R4, R4 ;  /* 0x0000000004047229 */ /* 0x000fd00000000004 */
[----:B------:R-:W-:Y:S01]  /*05d0*/  FFMA R14, RZ, R11, R3 ;  /* 0x0000000bff0e7223 */ /* 0x000fe20000000003 */
[----:B0-----:R-:W-:-:S04]  /*05e0*/  DMUL R12, R16, R16 ;  /* 0x00000010100c7228 */ /* 0x001fc80000000000 */
[----:B------:R-:W-:Y:S01]  /*05f0*/  FSETP.GT.AND P0, PT, |R14|, 1.469367938527859385e-39, PT ;  /* 0x001000000e00780b */ /* 0x000fe20003f04200 */
[----:B--2---:R-:W-:-:S03]  /*0600*/  DADD R6, R4, -R6 ;  /* 0x0000000004067229 */ /* 0x004fc60000000806 */
[----:B------:R-:W-:-:S09]  /*0610*/  DMUL R4, R12, UR6 ;  /* 0x000000060c047c28 */ /* 0x000fd20008000000 */
[----:B------:R-:W-:Y:S05]  /*0620*/  @P0 BRA P1, `(.L_x_3) ;  /* 0x0000000000080947 */ /* 0x000fea0000800000 */
[----:B------:R-:W-:-:S07]  /*0630*/  MOV R14, 0x650 ;  /* 0x00000650000e7802 */ /* 0x000fce0000000f00 */
[----:B------:R-:W-:Y:S05]  /*0640*/  CALL.REL.NOINC `($__internal_0_$__cuda_sm20_div_rn_f64_full) ;  /* 0x0000000000487944 */ /* 0x000fea0003c00000 */
.L_x_3:
[----:B------:R-:W-:Y:S05]  /*0650*/  BSYNC.RECONVERGENT B0 ;  /* 0x0000000000007941 */ /* 0x000fea0003800200 */
.L_x_2:
[----:B------:R-:W0:Y:S01]  /*0660*/  LDC.64 R10, c[0x0][0x398] ;  /* 0x0000e600ff0a7b82 */ /* 0x000e220000000a00 */
[----:B------:R-:W1:Y:S07]  /*0670*/  LDCU.64 UR6, c[0x0][0x3b8] ;  /* 0x00007700ff0677ac */ /* 0x000e6e0008000a00 */
[----:B------:R-:W2:Y:S01]  /*0680*/  LDC.64 R12, c[0x0][0x380] ;  /* 0x0000e000ff0c7b82 */ /* 0x000ea20000000a00 */
[----:B0-----:R-:W-:-:S06]  /*0690*/  IMAD.WIDE.U32 R10, R0, 0x8, R10 ;  /* 0x00000008000a7825 */ /* 0x001fcc00078e000a */
[----:B------:R-:W3:Y:S01]  /*06a0*/  LDG.E.64 R10, desc[UR4][R10.64] ;  /* 0x000000040a0a7981 */ /* 0x000ee2000c1e1b00 */
[----:B-1----:R-:W0:Y:S01]  /*06b0*/  F2F.F32.F64 R8, UR6 ;  /* 0x0000000600087d10 */ /* 0x002e220008301000 */
[----:B--2---:R-:W-:-:S04]  /*06c0*/  IMAD.WIDE.U32 R12, R0, 0x8, R12 ;  /* 0x00000008000c7825 */ /* 0x004fc800078e000c */
[----:B0-----:R-:W-:-:S05]  /*06d0*/  FMUL R14, R8, -1.4426950216293334961 ;  /* 0xbfb8aa3b080e7820 */ /* 0x001fca0000400000 */
[----:B------:R-:W-:-:S13]  /*06e0*/  FSETP.GEU.AND P0, PT, R14, -126, PT ;  /* 0xc2fc00000e00780b */ /* 0x000fda0003f0e000 */
[----:B------:R-:W-:-:S04]  /*06f0*/  @!P0 FMUL R14, R14, 0.5 ;  /* 0x3f0000000e0e8820 */ /* 0x000fc80000400000 */
[----:B------:R-:W0:Y:S02]  /*0700*/  MUFU.EX2 R15, R14 ;  /* 0x0000000e000f7308 */ /* 0x000e240000000800 */
[----:B0-----:R-:W-:-:S06]  /*0710*/  @!P0 FMUL R15, R15, R15 ;  /* 0x0000000f0f0f8220 */ /* 0x001fcc0000400000 */
[----:B------:R-:W3:Y:S02]  /*0720*/  F2F.F64.F32 R8, R15 ;  /* 0x0000000f00087310 */ /* 0x000ee40000201800 */
[----:B---3--:R-:W-:-:S08]  /*0730*/  DFMA R8, R8, R10, R2 ;  /* 0x0000000a0808722b */ /* 0x008fd00000000002 */
[----:B------:R-:W-:-:S07]  /*0740*/  DFMA R4, R4, R8, R6 ;  /* 0x000000080404722b */ /* 0x000fce0000000006 */
[----:B------:R-:W-:Y:S01]  /*0750*/  STG.E.64 desc[UR4][R12.64], R4 ;  /* 0x000000040c007986 */ /* 0x000fe2000c101b04 */
[----:B------:R-:W-:Y:S05]  /*0760*/  EXIT ;  /* 0x000000000000794d */ /* 0x000fea0003800000 */
        .weak           $__internal_0_$__cuda_sm20_div_rn_f64_full
        .type           $__internal_0_$__cuda_sm20_div_rn_f64_full,@function
        .size           $__internal_0_$__cuda_sm20_div_rn_f64_full,(.L_x_20 - $__internal_0_$__cuda_sm20_div_rn_f64_full)
$__internal_0_$__cuda_sm20_div_rn_f64_full:
[C---:B------:R-:W-:Y:S01]  /*0770*/  FSETP.GEU.AND P0, PT, |R11|.reuse, 1.469367938527859385e-39, PT ;  /* 0x001000000b00780b */ /* 0x040fe20003f0e200 */
[----:B------:R-:W-:Y:S01]  /*0780*/  IMAD.MOV.U32 R12, RZ, RZ, 0x1 ;  /* 0x00000001ff0c7424 */ /* 0x000fe200078e00ff */
[----:B------:R-:W-:Y:S01]  /*0790*/  LOP3.LUT R2, R11, 0x800fffff, RZ, 0xc0, !PT ;  /* 0x800fffff0b027812 */ /* 0x000fe200078ec0ff */
[----:B------:R-:W-:Y:S01]  /*07a0*/  BSSY.RECONVERGENT B1, `(.L_x_4) ;  /* 0x0000055000017945 */ /* 0x000fe20003800200 */
[C---:B------:R-:W-:Y:S02]  /*07b0*/  FSETP.GEU.AND P2, PT, |R9|.reuse, 1.469367938527859385e-39, PT ;  /* 0x001000000900780b */ /* 0x040fe40003f4e200 */
[----:B------:R-:W-:Y:S01]  /*07c0*/  LOP3.LUT R3, R2, 0x3ff00000, RZ, 0xfc, !PT ;  /* 0x3ff0000002037812 */ /* 0x000fe200078efcff */
[----:B------:R-:W-:Y:S01]  /*07d0*/  IMAD.MOV.U32 R2, RZ, RZ, R10 ;  /* 0x000000ffff027224 */ /* 0x000fe200078e000a */
[----:B------:R-:W-:Y:S02]  /*07e0*/  LOP3.LUT R15, R9, 0x7ff00000, RZ, 0xc0, !PT ;  /* 0x7ff00000090f7812 */ /* 0x000fe400078ec0ff */
[----:B------:R-:W-:-:S03]  /*07f0*/  LOP3.LUT R22, R11, 0x7ff00000, RZ, 0xc0, !PT ;  /* 0x7ff000000b167812 */ /* 0x000fc600078ec0ff */
[----:B------:R-:W-:Y:S01]  /*0800*/  @!P0 DMUL R2, R10, 8.98846567431157953865e+307 ;  /* 0x7fe000000a028828 */ /* 0x000fe20000000000 */
[----:B------:R-:W-:-:S03]  /*0810*/  ISETP.GE.U32.AND P1, PT, R15, R22, PT ;  /* 0x000000160f00720c */ /* 0x000fc60003f26070 */
[----:B------:R-:W-:Y:S01]  /*0820*/  @!P2 LOP3.LUT R20, R11, 0x7ff00000, RZ, 0xc0, !PT ;  /* 0x7ff000000b14a812 */ /* 0x000fe200078ec0ff */
[----:B------:R-:W-:Y:S01]  /*0830*/  @!P2 IMAD.MOV.U32 R24, RZ, RZ, RZ ;  /* 0x000000ffff18a224 */ /* 0x000fe200078e00ff */
[----:B------:R-:W0:Y:S02]  /*0840*/  MUFU.RCP64H R13, R3 ;  /* 0x00000003000d7308 */ /* 0x000e240000001800 */
[----:B------:R-:W-:Y:S01]  /*0850*/  @!P2 ISETP.GE.U32.AND P3, PT, R15, R20, PT ;  /* 0x000000140f00a20c */ /* 0x000fe20003f66070 */
[----:B0-----:R-:W-:-:S08]  /*0860*/  DFMA R16, R12, -R2, 1 ;  /* 0x3ff000000c10742b */ /* 0x001fd00000000802 */
[----:B------:R-:W-:Y:S01]  /*0870*/  DFMA R18, R16, R16, R16 ;  /* 0x000000101012722b */ /* 0x000fe20000000010 */
[----:B------:R-:W-:-:S05]  /*0880*/  IMAD.MOV.U32 R16, RZ, RZ, 0x1ca00000 ;  /* 0x1ca00000ff107424 */ /* 0x000fca00078e00ff */
[C---:B------:R-:W-:Y:S02]  /*0890*/  @!P2 SEL R17, R16.reuse, 0x63400000, !P3 ;  /* 0x634000001011a807 */ /* 0x040fe40005800000 */
[----:B------:R-:W-:Y:S01]  /*08a0*/  DFMA R18, R12, R18, R12 ;  /* 0x000000120c12722b */ /* 0x000fe2000000000c */
[----:B------:R-:W-:Y:S01]  /*08b0*/  SEL R13, R16, 0x63400000, !P1 ;  /* 0x63400000100d7807 */ /* 0x000fe20004800000 */
[----:B------:R-:W-:Y:S01]  /*08c0*/  IMAD.MOV.U32 R12, RZ, RZ, R8 ;  /* 0x000000ffff0c7224 */ /* 0x000fe200078e0008 */
[--C-:B------:R-:W-:Y:S02]  /*08d0*/  @!P2 LOP3.LUT R17, R17, 0x80000000, R9.reuse, 0xf8, !PT ;  /* 0x800000001111a812 */ /* 0x100fe400078ef809 */
[----:B------:R-:W-:Y:S02]  /*08e0*/  LOP3.LUT R13, R13, 0x800fffff, R9, 0xf8, !PT ;  /* 0x800fffff0d0d7812 */ /* 0x000fe400078ef809 */
[----:B------:R-:W-:Y:S01]  /*08f0*/  @!P2 LOP3.LUT R25, R17, 0x100000, RZ, 0xfc, !PT ;  /* 0x001000001119a812 */ /* 0x000fe200078efcff */
[----:B------:R-:W-:-:S05]  /*0900*/  DFMA R20, R18, -R2, 1 ;  /* 0x3ff000001214742b */ /* 0x000fca0000000802 */
[----:B------:R-:W-:Y:S01]  /*0910*/  @!P2 DFMA R12, R12, 2, -R24 ;  /* 0x400000000c0ca82b */ /* 0x000fe20000000818 */
[----:B------:R-:W-:Y:S02]  /*0920*/  IMAD.MOV.U32 R24, RZ, RZ, R15 ;  /* 0x000000ffff187224 */ /* 0x000fe400078e000f */
[----:B------:R-:W-:Y:S01]  /*0930*/  DFMA R18, R18, R20, R18 ;  /* 0x000000141212722b */ /* 0x000fe20000000012 */
[----:B------:R-:W-:Y:S01]  /*0940*/  IMAD.MOV.U32 R25, RZ, RZ, R22 ;  /* 0x000000ffff197224 */ /* 0x000fe200078e0016 */
[----:B------:R-:W-:-:S05]  /*0950*/  @!P0 LOP3.LUT R25, R3, 0x7ff00000, RZ, 0xc0, !PT ;  /* 0x7ff0000003198812 */ /* 0x000fca00078ec0ff */
[----:B------:R-:W-:Y:S01]  /*0960*/  @!P2 LOP3.LUT R24, R13, 0x7ff00000, RZ, 0xc0, !PT ;  /* 0x7ff000000d18a812 */ /* 0x000fe200078ec0ff */
[----:B------:R-:W-:-:S04]  /*0970*/  DMUL R20, R18, R12 ;  /* 0x0000000c12147228 */ /* 0x000fc80000000000 */
[----:B------:R-:W-:-:S04]  /*0980*/  VIADD R17, R24, 0xffffffff ;  /* 0xffffffff18117836 */ /* 0x000fc80000000000 */
[----:B------:R-:W-:Y:S01]  /*0990*/  DFMA R22, R20, -R2, R12 ;  /* 0x800000021416722b */ /* 0x000fe2000000000c */
[----:B------:R-:W-:Y:S01]  /*09a0*/  ISETP.GT.U32.AND P0, PT, R17, 0x7feffffe, PT ;  /* 0x7feffffe1100780c */ /* 0x000fe20003f04070 */
[----:B------:R-:W-:-:S05]  /*09b0*/  VIADD R17, R25, 0xffffffff ;  /* 0xffffffff19117836 */ /* 0x000fca0000000000 */
[----:B------:R-:W-:Y:S01]  /*09c0*/  ISETP.GT.U32.OR P0, PT, R17, 0x7feffffe, P0 ;  /* 0x7feffffe1100780c */ /* 0x000fe20000704470 */
[----:B------:R-:W-:-:S12]  /*09d0*/  DFMA R18, R18, R22, R20 ;  /* 0x000000161212722b */ /* 0x000fd80000000014 */
[----:B------:R-:W-:Y:S05]  /*09e0*/  @P0 BRA `(.L_x_5) ;  /* 0x00000000006c0947 */ /* 0x000fea0003800000 */
[----:B------:R-:W-:-:S04]  /*09f0*/  LOP3.LUT R20, R11, 0x7ff00000, RZ, 0xc0, !PT ;  /* 0x7ff000000b147812 */ /* 0x000fc800078ec0ff */
[CC--:B------:R-:W-:Y:S02]  /*0a00*/  VIADDMNMX R8, R15.reuse, -R20.reuse, 0xb9600000, !PT ;  /* 0xb96000000f087446 */ /* 0x0c0fe40007800914 */
[----:B------:R-:W-:Y:S01]  /*0a10*/  ISETP.GE.U32.AND P0, PT, R15, R20, PT ;  /* 0x000000140f00720c */ /* 0x000fe20003f06070 */
[----:B------:R-:W-:Y:S01]  /*0a20*/  IMAD.MOV.U32 R20, RZ, RZ, RZ ;  /* 0x000000ffff147224 */ /* 0x000fe200078e00ff */
[----:B------:R-:W-:Y:S02]  /*0a30*/  VIMNMX R8, PT, PT, R8, 0x46a00000, PT ;  /* 0x46a0000008087848 */ /* 0x000fe40003fe0100 */
[----:B------:R-:W-:-:S05]  /*0a40*/  SEL R9, R16, 0x63400000, !P0 ;  /* 0x6340000010097807 */ /* 0x000fca0004000000 */
[----:B------:R-:W-:-:S04]  /*0a50*/  IMAD.IADD R8, R8, 0x1, -R9 ;  /* 0x0000000108087824 */ /* 0x000fc800078e0a09 */
[----:B------:R-:W-:-:S06]  /*0a60*/  VIADD R21, R8, 0x7fe00000 ;  /* 0x7fe0000008157836 */ /* 0x000fcc0000000000 */
[----:B------:R-:W-:-:S10]  /*0a70*/  DMUL R16, R18, R20 ;  /* 0x0000001412107228 */ /* 0x000fd40000000000 */
[----:B------:R-:W-:-:S13]  /*0a80*/  FSETP.GTU.AND P0, PT, |R17|, 1.469367938527859385e-39, PT ;  /* 0x001000001100780b */ /* 0x000fda0003f0c200 */
[----:B------:R-:W-:Y:S05]  /*0a90*/  @P0 BRA `(.L_x_6) ;  /* 0x0000000000940947 */ /* 0x000fea0003800000 */
[----:B------:R-:W-:Y:S01]  /*0aa0*/  DFMA R2, R18, -R2, R12 ;  /* 0x800000021202722b */ /* 0x000fe2000000000c */
[----:B------:R-:W-:-:S09]  /*0ab0*/  IMAD.MOV.U32 R20, RZ, RZ, RZ ;  /* 0x000000ffff147224 */ /* 0x000fd200078e00ff */
[C---:B------:R-:W-:Y:S02]  /*0ac0*/  FSETP.NEU.AND P0, PT, R3.reuse, RZ, PT ;  /* 0x000000ff0300720b */ /* 0x040fe40003f0d000 */
[----:B------:R-:W-:-:S04]  /*0ad0*/  LOP3.LUT R11, R3, 0x80000000, R11, 0x48, !PT ;  /* 0x80000000030b7812 */ /* 0x000fc800078e480b */
[----:B------:R-:W-:-:S07]  /*0ae0*/  LOP3.LUT R21, R11, R21, RZ, 0xfc, !PT ;  /* 0x000000150b157212 */ /* 0x000fce00078efcff */
[----:B------:R-:W-:Y:S05]  /*0af0*/  @!P0 BRA `(.L_x_6) ;  /* 0x00000000007c8947 */ /* 0x000fea0003800000 */
[----:B------:R-:W-:Y:S02]  /*0b00*/  IMAD.MOV R3, RZ, RZ, -R8 ;  /* 0x000000ffff037224 */ /* 0x000fe400078e0a08 */
[----:B------:R-:W-:-:S06]  /*0b10*/  IMAD.MOV.U32 R2, RZ, RZ, RZ ;  /* 0x000000ffff027224 */ /* 0x000fcc00078e00ff */
[----:B------:R-:W-:Y:S02]  /*0b20*/  DFMA R2, R16, -R2, R18 ;  /* 0x800000021002722b */ /* 0x000fe40000000012 */
[----:B------:R-:W-:-:S04]  /*0b30*/  DMUL.RP R18, R18, R20 ;  /* 0x0000001412127228 */ /* 0x000fc80000008000 */
[----:B------:R-:W-:-:S04]  /*0b40*/  IADD3 R2, PT, PT, -R8, -0x43300000, RZ ;  /* 0xbcd0000008027810 */ /* 0x000fc80007ffe1ff */
[----:B------:R-:W-:Y:S02]  /*0b50*/  FSETP.NEU.AND P0, PT, |R3|, R2, PT ;  /* 0x000000020300720b */ /* 0x000fe40003f0d200 */
[----:B------:R-:W-:Y:S02]  /*0b60*/  LOP3.LUT R11, R19, R11, RZ, 0x3c, !PT ;  /* 0x0000000b130b7212 */ /* 0x000fe400078e3cff */
[----:B------:R-:W-:Y:S02]  /*0b70*/  FSEL R16, R18, R16, !P0 ;  /* 0x0000001012107208 */ /* 0x000fe40004000000 */
[----:B------:R-:W-:Y:S01]  /*0b80*/  FSEL R17, R11, R17, !P0 ;  /* 0x000000110b117208 */ /* 0x000fe20004000000 */
[----:B------:R-:W-:Y:S06]  /*0b90*/  BRA `(.L_x_6) ;  /* 0x0000000000547947 */ /* 0x000fec0003800000 */
.L_x_5:
[----:B------:R-:W-:-:S14]  /*0ba0*/  DSETP.NAN.AND P0, PT, R8, R8, PT ;  /* 0x000000080800722a */ /* 0x000fdc0003f08000 */
[----:B------:R-:W-:Y:S05]  /*0bb0*/  @P0 BRA `(.L_x_7) ;  /* 0x0000000000440947 */ /* 0x000fea0003800000 */
[----:B------:R-:W-:-:S14]  /*0bc0*/  DSETP.NAN.AND P0, PT, R10, R10, PT ;  /* 0x0000000a0a00722a */ /* 0x000fdc0003f08000 */
[----:B------:R-:W-:Y:S05]  /*0bd0*/  @P0 BRA `(.L_x_8) ;  /* 0x0000000000300947 */ /* 0x000fea0003800000 */
[----:B------:R-:W-:Y:S01]  /*0be0*/  ISETP.NE.AND P0, PT, R24, R25, PT ;  /* 0x000000191800720c */ /* 0x000fe20003f05270 */
[----:B------:R-:W-:Y:S02]  /*0bf0*/  IMAD.MOV.U32 R16, RZ, RZ, 0x0 ;  /* 0x00000000ff107424 */ /* 0x000fe400078e00ff */
[----:B------:R-:W-:-:S10]  /*0c00*/  IMAD.MOV.U32 R17, RZ, RZ, -0x80000 ;  /* 0xfff80000ff117424 */ /* 0x000fd400078e00ff */
[----:B------:R-:W-:Y:S05]  /*0c10*/  @!P0 BRA `(.L_x_6) ;  /* 0x0000000000348947 */ /* 0x000fea0003800000 */
[----:B------:R-:W-:Y:S02]  /*0c20*/  ISETP.NE.AND P0, PT, R24, 0x7ff00000, PT ;  /* 0x7ff000001800780c */ /* 0x000fe40003f05270 */
[----:B------:R-:W-:Y:S02]  /*0c30*/  LOP3.LUT R17, R9, 0x80000000, R11, 0x48, !PT ;  /* 0x8000000009117812 */ /* 0x000fe400078e480b */
[----:B------:R-:W-:-:S13]  /*0c40*/  ISETP.EQ.OR P0, PT, R25, RZ, !P0 ;  /* 0x000000ff1900720c */ /* 0x000fda0004702670 */
[----:B------:R-:W-:Y:S01]  /*0c50*/  @P0 LOP3.LUT R2, R17, 0x7ff00000, RZ, 0xfc, !PT ;  /* 0x7ff0000011020812 */ /* 0x000fe200078efcff */
[----:B------:R-:W-:Y:S02]  /*0c60*/  @!P0 IMAD.MOV.U32 R16, RZ, RZ, RZ ;  /* 0x000000ffff108224 */ /* 0x000fe400078e00ff */
[----:B------:R-:W-:Y:S02]  /*0c70*/  @P0 IMAD.MOV.U32 R16, RZ, RZ, RZ ;  /* 0x000000ffff100224 */ /* 0x000fe400078e00ff */
[----:B------:R-:W-:Y:S01]  /*0c80*/  @P0 IMAD.MOV.U32 R17, RZ, RZ, R2 ;  /* 0x000000ffff110224 */ /* 0x000fe200078e0002 */
[----:B------:R-:W-:Y:S06]  /*0c90*/  BRA `(.L_x_6) ;  /* 0x0000000000147947 */ /* 0x000fec0003800000 */
.L_x_8:
[----:B------:R-:W-:Y:S01]  /*0ca0*/  LOP3.LUT R17, R11, 0x80000, RZ, 0xfc, !PT ;  /* 0x000800000b117812 */ /* 0x000fe200078efcff */
[----:B------:R-:W-:Y:S01]  /*0cb0*/  IMAD.MOV.U32 R16, RZ, RZ, R10 ;  /* 0x000000ffff107224 */ /* 0x000fe200078e000a */
[----:B------:R-:W-:Y:S06]  /*0cc0*/  BRA `(.L_x_6) ;  /* 0x0000000000087947 */ /* 0x000fec0003800000 */
.L_x_7:
[----:B------:R-:W-:Y:S01]  /*0cd0*/  LOP3.LUT R17, R9, 0x80000, RZ, 0xfc, !PT ;  /* 0x0008000009117812 */ /* 0x000fe200078efcff */
[----:B------:R-:W-:-:S07]  /*0ce0*/  IMAD.MOV.U32 R16, RZ, RZ, R8 ;  /* 0x000000ffff107224 */ /* 0x000fce00078e0008 */
.L_x_6:
[----:B------:R-:W-:Y:S05]  /*0cf0*/  BSYNC.RECONVERGENT B1 ;  /* 0x0000000000017941 */ /* 0x000fea0003800200 */
.L_x_4:
[----:B------:R-:W-:Y:S02]  /*0d00*/  IMAD.MOV.U32 R15, RZ, RZ, 0x0 ;  /* 0x00000000ff0f7424 */ /* 0x000fe400078e00ff */
[----:B------:R-:W-:Y:S02]  /*0d10*/  IMAD.MOV.U32 R2, RZ, RZ, R16 ;  /* 0x000000ffff027224 */ /* 0x000fe400078e0010 */
[----:B------:R-:W-:Y:S01]  /*0d20*/  IMAD.MOV.U32 R3, RZ, RZ, R17 ;  /* 0x000000ffff037224 */ /* 0x000fe200078e0011 */
[----:B------:R-:W-:Y:S06]  /*0d30*/  RET.REL.NODEC R14 `(_Z9evolvegpuPdS_S_S_iddd) ;  /* 0xfffffff00eb07950 */ /* 0x000fec0003c3ffff */
.L_x_9:
[----:B------:R-:W-:-:S00]  /*0d40*/  BRA `(.L_x_9) ;  /* 0xfffffffc00fc7947 */ /* 0x000fc0000383ffff */
[----:B------:R-:W-:-:S00]  /*0d50*/  NOP ;  /* 0x0000000000007918 */ /* 0x000fc00000000000 */
        /* <DEDUP_REMOVED lines=10> */
.L_x_20:


//--------------------- .text._Z12evolve9ptgpuPdS_S_S_iddd --------------------------
	.section	.text._Z12evolve9ptgpuPdS_S_S_iddd,"ax",@progbits
	.align	128
        .global         _Z12evolve9ptgpuPdS_S_S_iddd
        .type           _Z12evolve9ptgpuPdS_S_S_iddd,@function
        .size           _Z12evolve9ptgpuPdS_S_S_iddd,(.L_x_21 - _Z12evolve9ptgpuPdS_S_S_iddd)
        .other          _Z12evolve9ptgpuPdS_S_S_iddd,@"STO_CUDA_ENTRY STV_DEFAULT"
_Z12evolve9ptgpuPdS_S_S_iddd:
.text._Z12evolve9ptgpuPdS_S_S_iddd:
        /* <DEDUP_REMOVED lines=50> */
.L_x_11:
[----:B------:R-:W-:Y:S05]  /*0320*/  BSYNC.RECONVERGENT B0 ;  /* 0x0000000000007941 */ /* 0x000fea0003800200 */
.L_x_10:
[C---:B------:R-:W-:Y:S01]  /*0330*/  ISETP.LT.OR P0, PT, R0.reuse, R5, P0 ;  /* 0x000000050000720c */ /* 0x040fe20000701670 */
[----:B------:R-:W0:Y:S03]  /*0340*/  LDCU.64 UR4, c[0x0][0x358] ;  /* 0x00006b00ff0477ac */ /* 0x000e260008000a00 */
[----:B------:R-:W-:-:S13]  /*0350*/  ISETP.LT.AND P0, PT, R0, R9, !P0 ;  /* 0x000000090000720c */ /* 0x000fda0004701270 */
[----:B------:R-:W1:Y:S02]  /*0360*/  @!P0 LDC.64 R2, c[0x0][0x380] ;  /* 0x0000e000ff028b82 */ /* 0x000e640000000a00 */
[----:B-1----:R-:W-:-:S05]  /*0370*/  @!P0 IMAD.WIDE.U32 R2, R0, 0x8, R2 ;  /* 0x0000000800028825 */ /* 0x002fca00078e0002 */
[----:B0-----:R0:W-:Y:S01]  /*0380*/  @!P0 STG.E.64 desc[UR4][R2.64], RZ ;  /* 0x000000ff02008986 */ /* 0x0011e2000c101b04 */
[----:B------:R-:W-:Y:S05]  /*0390*/  @!P0 EXIT ;  /* 0x000000000000894d */ /* 0x000fea0003800000 */
[----:B------:R-:W1:Y:S01]  /*03a0*/  LDC.64 R24, c[0x0][0x388] ;  /* 0x0000e200ff187b82 */ /* 0x000e620000000a00 */
[----:B0-----:R-:W-:-:S07]  /*03b0*/  IMAD.IADD R3, R0, 0x1, -R5 ;  /* 0x0000000100037824 */ /* 0x001fce00078e0a05 */
[----:B------:R-:W0:Y:S01]  /*03c0*/  LDC.64 R8, c[0x0][0x390] ;  /* 0x0000e400ff087b82 */ /* 0x000e220000000a00 */
[----:B-1----:R-:W-:-:S04]  /*03d0*/  IMAD.WIDE.U32 R26, R0, 0x8, R24 ;  /* 0x00000008001a7825 */ /* 0x002fc800078e0018 */
[----:B------:R-:W-:Y:S01]  /*03e0*/  IMAD.WIDE R24, R3, 0x8, R24 ;  /* 0x0000000803187825 */ /* 0x000fe200078e0218 */
[----:B------:R-:W2:Y:S04]  /*03f0*/  LDG.E.64 R10, desc[UR4][R26.64+0x8] ;  /* 0x000008041a0a7981 */ /* 0x000ea8000c1e1b00 */
[----:B------:R-:W2:Y:S01]  /*0400*/  LDG.E.64 R2, desc[UR4][R26.64+-0x8] ;  /* 0xfffff8041a027981 */ /* 0x000ea2000c1e1b00 */
[----:B------:R-:W-:Y:S02]  /*0410*/  IMAD.WIDE R28, R5, 0x8, R26 ;  /* 0x00000008051c7825 */ /* 0x000fe400078e021a */
[----:B------:R-:W1:Y:S01]  /*0420*/  LDC.64 R4, c[0x0][0x3a8] ;  /* 0x0000ea00ff047b82 */ /* 0x000e620000000a00 */
[----:B------:R-:W3:Y:S04]  /*0430*/  LDG.E.64 R12, desc[UR4][R24.64+-0x8] ;  /* 0xfffff804180c7981 */ /* 0x000ee8000c1e1b00 */
[----:B------:R-:W3:Y:S04]  /*0440*/  LDG.E.64 R14, desc[UR4][R24.64+0x8] ;  /* 0x00000804180e7981 */ /* 0x000ee8000c1e1b00 */
[----:B------:R-:W4:Y:S04]  /*0450*/  LDG.E.64 R20, desc[UR4][R28.64] ;  /* 0x000000041c147981 */ /* 0x000f28000c1e1b00 */
[----:B------:R-:W5:Y:S04]  /*0460*/  LDG.E.64 R22, desc[UR4][R28.64+-0x8] ;  /* 0xfffff8041c167981 */ /* 0x000f68000c1e1b00 */
[----:B------:R1:W5:Y:S04]  /*0470*/  LDG.E.64 R18, desc[UR4][R24.64] ;  /* 0x0000000418127981 */ /* 0x000368000c1e1b00 */
[----:B------:R-:W5:Y:S04]  /*0480*/  LDG.E.64 R16, desc[UR4][R28.64+0x8] ;  /* 0x000008041c107981 */ /* 0x000f68000c1e1b00 */
[----:B------:R-:W5:Y:S01]  /*0490*/  LDG.E.64 R6, desc[UR4][R26.64] ;  /* 0x000000041a067981 */ /* 0x000f62000c1e1b00 */
[----:B0-----:R-:W-:-:S06]  /*04a0*/  IMAD.WIDE.U32 R8, R0, 0x8, R8 ;  /* 0x0000000800087825 */ /* 0x001fcc00078e0008 */
[----:B------:R-:W5:Y:S01]  /*04b0*/  LDG.E.64 R8, desc[UR4][R8.64] ;  /* 0x0000000408087981 */ /* 0x000f62000c1e1b00 */
[----:B-1----:R-:W-:-:S06]  /*04c0*/  DMUL R4, R4, R4 ;  /* 0x0000000404047228 */ /* 0x002fcc0000000000 */
[----:B------:R-:W0:Y:S01]  /*04d0*/  MUFU.RCP64H R25, R5 ;  /* 0x0000000500197308 */ /* 0x000e220000001800 */
[----:B------:R-:W-:Y:S01]  /*04e0*/  IMAD.MOV.U32 R24, RZ, RZ, 0x1 ;  /* 0x00000001ff187424 */ /* 0x000fe200078e00ff */
[----:B------:R-:W-:Y:S01]  /*04f0*/  UMOV UR6, 0x9999999a ;  /* 0x9999999a00067882 */ /* 0x000fe20000000000 */
[----:B------:R-:W-:Y:S01]  /*0500*/  UMOV UR7, 0x3fb99999 ;  /* 0x3fb9999900077882 */ /* 0x000fe20000000000 */
[----:B------:R-:W-:Y:S01]  /*0510*/  BSSY.RECONVERGENT B0, `(.L_x_12) ;  /* 0x000001c000007945 */ /* 0x000fe20003800200 */
[----:B--2---:R-:W-:Y:S02]  /*0520*/  DADD R2, R2, R10 ;  /* 0x0000000002027229 */ /* 0x004fe4000000000a */
[----:B0-----:R-:W-:Y:S02]  /*0530*/  DFMA R10, -R4, R24, 1 ;  /* 0x3ff00000040a742b */ /* 0x001fe40000000118 */
[----:B---3--:R-:W-:-:S06]  /*0540*/  DADD R12, R12, R14 ;  /* 0x000000000c0c7229 */ /* 0x008fcc000000000e */
[----:B------:R-:W-:Y:S02]  /*0550*/  DFMA R10, R10, R10, R10 ;  /* 0x0000000a0a0a722b */ /* 0x000fe4000000000a */
[----:B----4-:R-:W-:Y:S02]  /*0560*/  DADD R2, R2, R20 ;  /* 0x0000000002027229 */ /* 0x010fe40000000014 */
[----:B-----5:R-:W-:-:S04]  /*0570*/  DADD R12, R12, R22 ;  /* 0x000000000c0c7229 */ /* 0x020fc80000000016 */
[----:B------:R-:W-:Y:S02]  /*0580*/  DFMA R24, R24, R10, R24 ;  /* 0x0000000a1818722b */ /* 0x000fe40000000018 */
[----:B------:R-:W-:Y:S02]  /*0590*/  DADD R2, R2, R18 ;  /* 0x0000000002027229 */ /* 0x000fe40000000012 */
[----:B------:R-:W-:Y:S01]  /*05a0*/  DADD R12, R12, R16 ;  /* 0x000000000c0c7229 */ /* 0x000fe20000000010 */
[----:B------:R-:W0:Y:S07]  /*05b0*/  LDC.64 R16, c[0x0][0x3b0] ;  /* 0x0000ec00ff107b82 */ /* 0x000e2e0000000a00 */
[----:B------:R-:W-:-:S02]  /*05c0*/  DFMA R2, R12, 0.25, R2 ;  /* 0x3fd000000c02782b */ /* 0x000fc40000000002 */
        /* <DEDUP_REMOVED lines=11> */
[----:B------:R-:W-:-:S03]  /*0680*/  DADD R8, R6, -R8 ;  /* 0x0000000006087229 */ /* 0x000fc60000000808 */
[----:B------:R-:W-:-:S09]  /*0690*/  DMUL R6, R12, UR6 ;  /* 0x000000060c067c28 */ /* 0x000fd20008000000 */
[----:B------:R-:W-:Y:S05]  /*06a0*/  @P0 BRA P1, `(.L_x_13) ;  /* 0x0000000000080947 */ /* 0x000fea0000800000 */
[----:B------:R-:W-:-:S07]  /*06b0*/  MOV R14, 0x6d0 ;  /* 0x000006d0000e7802 */ /* 0x000fce0000000f00 */
[----:B------:R-:W-:Y:S05]  /*06c0*/  CALL.REL.NOINC `($__internal_1_$__cuda_sm20_div_rn_f64_full) ;  /* 0x0000000000487944 */ /* 0x000fea0003c00000 */
.L_x_13:
[----:B------:R-:W-:Y:S05]  /*06d0*/  BSYNC.RECONVERGENT B0 ;  /* 0x0000000000007941 */ /* 0x000fea0003800200 */
.L_x_12:
        /* <DEDUP_REMOVED lines=13> */
[----:B---3--:R-:W-:-:S08]  /*07b0*/  DFMA R4, R4, -R10, R2 ;  /* 0x8000000a0404722b */ /* 0x008fd00000000002 */
[----:B------:R-:W-:-:S07]  /*07c0*/  DFMA R4, R6, R4, R8 ;  /* 0x000000040604722b */ /* 0x000fce0000000008 */
[----:B------:R-:W-:Y:S01]  /*07d0*/  STG.E.64 desc[UR4][R12.64], R4 ;  /* 0x000000040c007986 */ /* 0x000fe2000c101b04 */
[----:B------:R-:W-:Y:S05]  /*07e0*/  EXIT ;  /* 0x000000000000794d */ /* 0x000fea0003800000 */
        .weak           $__internal_1_$__cuda_sm20_div_rn_f64_full
        .type           $__internal_1_$__cuda_sm20_div_rn_f64_full,@function
        .size           $__internal_1_$__cuda_sm20_div_rn_f64_full,(.L_x_21 - $__internal_1_$__cuda_sm20_div_rn_f64_full)
$__internal_1_$__cuda_sm20_div_rn_f64_full:
        /* <DEDUP_REMOVED lines=67> */
.L_x_15:
        /* <DEDUP_REMOVED lines=16> */
.L_x_18:
[----:B------:R-:W-:Y:S01]  /*0d20*/  LOP3.LUT R17, R5, 0x80000, RZ, 0xfc, !PT ;  /* 0x0008000005117812 */ /* 0x000fe200078efcff */
[----:B------:R-:W-:Y:S01]  /*0d30*/  IMAD.MOV.U32 R16, RZ, RZ, R4 ;  /* 0x000000ffff107224 */ /* 0x000fe200078e0004 */
[----:B------:R-:W-:Y:S06]  /*0d40*/  BRA `(.L_x_16) ;  /* 0x0000000000087947 */ /* 0x000fec0003800000 */
.L_x_17:
[----:B------:R-:W-:Y:S01]  /*0d50*/  LOP3.LUT R17, R11, 0x80000, RZ, 0xfc, !PT ;  /* 0x000800000b117812 */ /* 0x000fe200078efcff */
[----:B------:R-:W-:-:S07]  /*0d60*/  IMAD.MOV.U32 R16, RZ, RZ, R10 ;  /* 0x000000ffff107224 */ /* 0x000fce00078e000a */
.L_x_16:
[----:B------:R-:W-:Y:S05]  /*0d70*/  BSYNC.RECONVERGENT B1 ;  /* 0x0000000000017941 */ /* 0x000fea0003800200 */
.L_x_14:
[----:B------:R-:W-:Y:S02]  /*0d80*/  IMAD.MOV.U32 R15, RZ, RZ, 0x0 ;  /* 0x00000000ff0f7424 */ /* 0x000fe400078e00ff */
[----:B------:R-:W-:Y:S02]  /*0d90*/  IMAD.MOV.U32 R2, RZ, RZ, R16 ;  /* 0x000000ffff027224 */ /* 0x000fe400078e0010 */
[----:B------:R-:W-:Y:S01]  /*0da0*/  IMAD.MOV.U32 R3, RZ, RZ, R17 ;  /* 0x000000ffff037224 */ /* 0x000fe200078e0011 */
[----:B------:R-:W-:Y:S06]  /*0db0*/  RET.REL.NODEC R14 `(_Z12evolve9ptgpuPdS_S_S_iddd) ;  /* 0xfffffff00e907950 */ /* 0x000fec0003c3ffff */
.L_x_19:
        /* <DEDUP_REMOVED lines=12> */
.L_x_21:


//--------------------- .nv.shared.reserved.0     --------------------------
	.section	.nv.shared.reserved.0,"aw",@nobits
	.weak		__nv_reservedSMEM_offset_0_alias
	.size		__nv_reservedSMEM_offset_0_alias, 0, 64
	.other		__nv_reservedSMEM_offset_0_alias,@"STO_CUDA_RESERVED_SHARED STV_DEFAULT"
__nv_reservedSMEM_offset_0_alias:
	.zero		0
	.zero		64


//--------------------- .nv.constant0._Z9evolvegpuPdS_S_S_iddd --------------------------
	.section	.nv.constant0._Z9evolvegpuPdS_S_S_iddd,"a",@progbits
	.sectionflags	@""
	.align	4
.nv.constant0._Z9evolvegpuPdS_S_S_iddd:
	.zero		960


//--------------------- .nv.constant0._Z12evolve9ptgpuPdS_S_S_iddd --------------------------
	.section	.nv.constant0._Z12evolve9ptgpuPdS_S_S_iddd,"a",@progbits
	.sectionflags	@""
	.align	4
.nv.constant0._Z12evolve9ptgpuPdS_S_S_iddd:
	.zero		960


//--------------------- SYMBOLS --------------------------

	.type		.nv.reservedSmem.offset0,@object
	.size		.nv.reservedSmem.offset0,0x4
